//
// Generated by NVIDIA NVVM Compiler
//
// Compiler Build ID: CL-36424714
// Cuda compilation tools, release 13.0, V13.0.88
// Based on NVVM 20.0.0
//

.version 9.0
.target sm_100
.address_size 64

	// .globl	_Z5SolvePfS_S_S_y

.visible .entry _Z5SolvePfS_S_S_y(
	.param .u64 .ptr .align 1 _Z5SolvePfS_S_S_y_param_0,
	.param .u64 .ptr .align 1 _Z5SolvePfS_S_S_y_param_1,
	.param .u64 .ptr .align 1 _Z5SolvePfS_S_S_y_param_2,
	.param .u64 .ptr .align 1 _Z5SolvePfS_S_S_y_param_3,
	.param .u64 _Z5SolvePfS_S_S_y_param_4
)
{
	.reg .pred 	%p<10>;
	.reg .b32 	%r<5>;
	.reg .b32 	%f<118>;
	.reg .b64 	%rd<69>;

	ld.param.u64 	%rd33, [_Z5SolvePfS_S_S_y_param_0];
	ld.param.u64 	%rd30, [_Z5SolvePfS_S_S_y_param_1];
	ld.param.u64 	%rd34, [_Z5SolvePfS_S_S_y_param_2];
	ld.param.u64 	%rd31, [_Z5SolvePfS_S_S_y_param_3];
	ld.param.u64 	%rd32, [_Z5SolvePfS_S_S_y_param_4];
	cvta.to.global.u64 	%rd1, %rd34;
	cvta.to.global.u64 	%rd2, %rd33;
	mov.u32 	%r1, %ctaid.x;
	mov.u32 	%r2, %ntid.x;
	mov.u32 	%r3, %tid.x;
	mad.lo.s32 	%r4, %r1, %r2, %r3;
	cvt.u64.u32 	%rd3, %r4;
	setp.eq.s64 	%p1, %rd32, 0;
	mov.f32 	%f117, 0f00000000;
	@%p1 bra 	$L__BB0_13;
	mul.lo.s64 	%rd4, %rd32, %rd3;
	and.b64  	%rd5, %rd32, 15;
	setp.lt.u64 	%p2, %rd32, 16;
	mov.f32 	%f117, 0f00000000;
	mov.b64 	%rd64, 0;
	@%p2 bra 	$L__BB0_4;
	and.b64  	%rd64, %rd32, -16;
	shl.b64 	%rd36, %rd4, 2;
	add.s64 	%rd37, %rd36, %rd2;
	add.s64 	%rd61, %rd37, 32;
	add.s64 	%rd60, %rd1, 32;
	mov.f32 	%f117, 0f00000000;
	mov.u64 	%rd62, %rd64;
$L__BB0_3:
	.pragma "nounroll";
	ld.global.f32 	%f18, [%rd61+-32];
	ld.global.f32 	%f19, [%rd60+-32];
	fma.rn.f32 	%f20, %f18, %f19, %f117;
	ld.global.f32 	%f21, [%rd61+-28];
	ld.global.f32 	%f22, [%rd60+-28];
	fma.rn.f32 	%f23, %f21, %f22, %f20;
	ld.global.f32 	%f24, [%rd61+-24];
	ld.global.f32 	%f25, [%rd60+-24];
	fma.rn.f32 	%f26, %f24, %f25, %f23;
	ld.global.f32 	%f27, [%rd61+-20];
	ld.global.f32 	%f28, [%rd60+-20];
	fma.rn.f32 	%f29, %f27, %f28, %f26;
	ld.global.f32 	%f30, [%rd61+-16];
	ld.global.f32 	%f31, [%rd60+-16];
	fma.rn.f32 	%f32, %f30, %f31, %f29;
	ld.global.f32 	%f33, [%rd61+-12];
	ld.global.f32 	%f34, [%rd60+-12];
	fma.rn.f32 	%f35, %f33, %f34, %f32;
	ld.global.f32 	%f36, [%rd61+-8];
	ld.global.f32 	%f37, [%rd60+-8];
	fma.rn.f32 	%f38, %f36, %f37, %f35;
	ld.global.f32 	%f39, [%rd61+-4];
	ld.global.f32 	%f40, [%rd60+-4];
	fma.rn.f32 	%f41, %f39, %f40, %f38;
	ld.global.f32 	%f42, [%rd61];
	ld.global.f32 	%f43, [%rd60];
	fma.rn.f32 	%f44, %f42, %f43, %f41;
	ld.global.f32 	%f45, [%rd61+4];
	ld.global.f32 	%f46, [%rd60+4];
	fma.rn.f32 	%f47, %f45, %f46, %f44;
	ld.global.f32 	%f48, [%rd61+8];
	ld.global.f32 	%f49, [%rd60+8];
	fma.rn.f32 	%f50, %f48, %f49, %f47;
	ld.global.f32 	%f51, [%rd61+12];
	ld.global.f32 	%f52, [%rd60+12];
	fma.rn.f32 	%f53, %f51, %f52, %f50;
	ld.global.f32 	%f54, [%rd61+16];
	ld.global.f32 	%f55, [%rd60+16];
	fma.rn.f32 	%f56, %f54, %f55, %f53;
	ld.global.f32 	%f57, [%rd61+20];
	ld.global.f32 	%f58, [%rd60+20];
	fma.rn.f32 	%f59, %f57, %f58, %f56;
	ld.global.f32 	%f60, [%rd61+24];
	ld.global.f32 	%f61, [%rd60+24];
	fma.rn.f32 	%f62, %f60, %f61, %f59;
	ld.global.f32 	%f63, [%rd61+28];
	ld.global.f32 	%f64, [%rd60+28];
	fma.rn.f32 	%f117, %f63, %f64, %f62;
	add.s64 	%rd62, %rd62, -16;
	add.s64 	%rd61, %rd61, 64;
	add.s64 	%rd60, %rd60, 64;
	setp.ne.s64 	%p3, %rd62, 0;
	@%p3 bra 	$L__BB0_3;
$L__BB0_4:
	setp.eq.s64 	%p4, %rd5, 0;
	@%p4 bra 	$L__BB0_13;
	and.b64  	%rd16, %rd32, 7;
	setp.lt.u64 	%p5, %rd5, 8;
	@%p5 bra 	$L__BB0_7;
	add.s64 	%rd38, %rd64, %rd4;
	shl.b64 	%rd39, %rd38, 2;
	add.s64 	%rd40, %rd2, %rd39;
	ld.global.f32 	%f66, [%rd40];
	shl.b64 	%rd41, %rd64, 2;
	add.s64 	%rd42, %rd1, %rd41;
	ld.global.f32 	%f67, [%rd42];
	fma.rn.f32 	%f68, %f66, %f67, %f117;
	ld.global.f32 	%f69, [%rd40+4];
	ld.global.f32 	%f70, [%rd42+4];
	fma.rn.f32 	%f71, %f69, %f70, %f68;
	ld.global.f32 	%f72, [%rd40+8];
	ld.global.f32 	%f73, [%rd42+8];
	fma.rn.f32 	%f74, %f72, %f73, %f71;
	ld.global.f32 	%f75, [%rd40+12];
	ld.global.f32 	%f76, [%rd42+12];
	fma.rn.f32 	%f77, %f75, %f76, %f74;
	ld.global.f32 	%f78, [%rd40+16];
	ld.global.f32 	%f79, [%rd42+16];
	fma.rn.f32 	%f80, %f78, %f79, %f77;
	ld.global.f32 	%f81, [%rd40+20];
	ld.global.f32 	%f82, [%rd42+20];
	fma.rn.f32 	%f83, %f81, %f82, %f80;
	ld.global.f32 	%f84, [%rd40+24];
	ld.global.f32 	%f85, [%rd42+24];
	fma.rn.f32 	%f86, %f84, %f85, %f83;
	ld.global.f32 	%f87, [%rd40+28];
	ld.global.f32 	%f88, [%rd42+28];
	fma.rn.f32 	%f117, %f87, %f88, %f86;
	add.s64 	%rd64, %rd64, 8;
$L__BB0_7:
	setp.eq.s64 	%p6, %rd16, 0;
	@%p6 bra 	$L__BB0_13;
	and.b64  	%rd66, %rd32, 3;
	setp.lt.u64 	%p7, %rd16, 4;
	@%p7 bra 	$L__BB0_10;
	add.s64 	%rd43, %rd64, %rd4;
	shl.b64 	%rd44, %rd43, 2;
	add.s64 	%rd45, %rd2, %rd44;
	ld.global.f32 	%f90, [%rd45];
	shl.b64 	%rd46, %rd64, 2;
	add.s64 	%rd47, %rd1, %rd46;
	ld.global.f32 	%f91, [%rd47];
	fma.rn.f32 	%f92, %f90, %f91, %f117;
	ld.global.f32 	%f93, [%rd45+4];
	ld.global.f32 	%f94, [%rd47+4];
	fma.rn.f32 	%f95, %f93, %f94, %f92;
	ld.global.f32 	%f96, [%rd45+8];
	ld.global.f32 	%f97, [%rd47+8];
	fma.rn.f32 	%f98, %f96, %f97, %f95;
	ld.global.f32 	%f99, [%rd45+12];
	ld.global.f32 	%f100, [%rd47+12];
	fma.rn.f32 	%f117, %f99, %f100, %f98;
	add.s64 	%rd64, %rd64, 4;
$L__BB0_10:
	setp.eq.s64 	%p8, %rd66, 0;
	@%p8 bra 	$L__BB0_13;
	shl.b64 	%rd48, %rd64, 2;
	add.s64 	%rd68, %rd1, %rd48;
	add.s64 	%rd49, %rd64, %rd4;
	shl.b64 	%rd50, %rd49, 2;
	add.s64 	%rd67, %rd2, %rd50;
$L__BB0_12:
	.pragma "nounroll";
	ld.global.f32 	%f101, [%rd67];
	ld.global.f32 	%f102, [%rd68];
	fma.rn.f32 	%f117, %f101, %f102, %f117;
	add.s64 	%rd68, %rd68, 4;
	add.s64 	%rd67, %rd67, 4;
	add.s64 	%rd66, %rd66, -1;
	setp.ne.s64 	%p9, %rd66, 0;
	@%p9 bra 	$L__BB0_12;
$L__BB0_13:
	cvta.to.global.u64 	%rd51, %rd30;
	cvta.to.global.u64 	%rd52, %rd31;
	mad.lo.s64 	%rd53, %rd32, %rd3, %rd3;
	shl.b64 	%rd54, %rd53, 2;
	add.s64 	%rd55, %rd2, %rd54;
	ld.global.f32 	%f103, [%rd55];
	shl.b64 	%rd56, %rd3, 2;
	add.s64 	%rd57, %rd1, %rd56;
	ld.global.f32 	%f104, [%rd57];
	add.s64 	%rd58, %rd51, %rd56;
	ld.global.f32 	%f105, [%rd58];
	sub.f32 	%f106, %f105, %f117;
	div.rn.f32 	%f107, %f106, %f103;
	add.f32 	%f108, %f104, %f107;
	add.s64 	%rd59, %rd52, %rd56;
	st.global.f32 	[%rd59], %f108;
	ret;

}
	// .globl	_Z3EpsPfS_S_y
.visible .entry _Z3EpsPfS_S_y(
	.param .u64 .ptr .align 1 _Z3EpsPfS_S_y_param_0,
	.param .u64 .ptr .align 1 _Z3EpsPfS_S_y_param_1,
	.param .u64 .ptr .align 1 _Z3EpsPfS_S_y_param_2,
	.param .u64 _Z3EpsPfS_S_y_param_3
)
{
	.reg .b32 	%r<5>;
	.reg .b32 	%f<6>;
	.reg .b64 	%rd<11>;

	ld.param.u64 	%rd1, [_Z3EpsPfS_S_y_param_0];
	ld.param.u64 	%rd2, [_Z3EpsPfS_S_y_param_1];
	ld.param.u64 	%rd3, [_Z3EpsPfS_S_y_param_2];
	cvta.to.global.u64 	%rd4, %rd3;
	cvta.to.global.u64 	%rd5, %rd2;
	cvta.to.global.u64 	%rd6, %rd1;
	mov.u32 	%r1, %ctaid.x;
	mov.u32 	%r2, %ntid.x;
	mov.u32 	%r3, %tid.x;
	mad.lo.s32 	%r4, %r1, %r2, %r3;
	mul.wide.u32 	%rd7, %r4, 4;
	add.s64 	%rd8, %rd6, %rd7;
	ld.global.f32 	%f1, [%rd8];
	add.s64 	%rd9, %rd5, %rd7;
	ld.global.f32 	%f2, [%rd9];
	sub.f32 	%f3, %f1, %f2;
	abs.f32 	%f4, %f3;
	add.s64 	%rd10, %rd4, %rd7;
	st.global.f32 	[%rd10], %f4;
	ld.global.f32 	%f5, [%rd9];
	st.global.f32 	[%rd8], %f5;
	ret;

}


// ===== COMPILED SASS (sm_100) =====

	.target	sm_100

	.elftype	@"ET_EXEC"


//--------------------- .note.nv.tkinfo           --------------------------
	.section	.note.nv.tkinfo,"",@"SHT_NOTE"
	.sectionflags	@"SHF_NOTE_NV_TKINFO"
	.tkinfo
        /*0018*/ 	.word	0x00000002
        /*0030*/ 	.string	""
        /*0030*/ 	.string	"ptxas"
        /*0030*/ 	.string	"Cuda compilation tools, release 13.0, V13.0.88"
        /*0030*/ 	.string	"Build cuda_13.0.r13.0/compiler.36424714_0"
        /*0030*/ 	.string	"-arch sm_100 -m 64 "



//--------------------- .note.nv.cuinfo           --------------------------
	.section	.note.nv.cuinfo,"",@"SHT_NOTE"
	.sectionflags	@"SHF_NOTE_NV_CUINFO"
        /*0018*/ 	.short	0x0002
        /*001a*/ 	.short	0x0064
        /*001c*/ 	.short	0x0082
	.zero		2


//--------------------- .nv.info                  --------------------------
	.section	.nv.info,"",@"SHT_CUDA_INFO"
	.align	4


	//----- nvinfo : EIATTR_REGCOUNT
	.align		4
        /*0000*/ 	.byte	0x04, 0x2f
        /*0002*/ 	.short	(.L_1 - .L_0)
	.align		4
.L_0:
        /*0004*/ 	.word	index@(_Z5SolvePfS_S_S_y)
        /*0008*/ 	.word	0x00000020


	//----- nvinfo : EIATTR_FRAME_SIZE
	.align		4
.L_1:
        /*000c*/ 	.byte	0x04, 0x11
        /*000e*/ 	.short	(.L_3 - .L_2)
	.align		4
.L_2:
        /*0010*/ 	.word	index@($__internal_0_$__cuda_sm3x_div_rn_noftz_f32_slowpath)
        /*0014*/ 	.word	0x00000000


	//----- nvinfo : EIATTR_FRAME_SIZE
	.align		4
.L_3:
        /*0018*/ 	.byte	0x04, 0x11
        /*001a*/ 	.short	(.L_5 - .L_4)
	.align		4
.L_4:
        /*001c*/ 	.word	index@(_Z5SolvePfS_S_S_y)
        /*0020*/ 	.word	0x00000000


	//----- nvinfo : EIATTR_REGCOUNT
	.align		4
.L_5:
        /*0024*/ 	.byte	0x04, 0x2f
        /*0026*/ 	.short	(.L_7 - .L_6)
	.align		4
.L_6:
        /*0028*/ 	.word	index@(_Z3EpsPfS_S_y)
        /*002c*/ 	.word	0x0000000e


	//----- nvinfo : EIATTR_FRAME_SIZE
	.align		4
.L_7:
        /*0030*/ 	.byte	0x04, 0x11
        /*0032*/ 	.short	(.L_9 - .L_8)
	.align		4
.L_8:
        /*0034*/ 	.word	index@(_Z3EpsPfS_S_y)
        /*0038*/ 	.word	0x00000000


	//----- nvinfo : EIATTR_MIN_STACK_SIZE
	.align		4
.L_9:
        /*003c*/ 	.byte	0x04, 0x12
        /*003e*/ 	.short	(.L_11 - .L_10)
	.align		4
.L_10:
        /*0040*/ 	.word	index@(_Z3EpsPfS_S_y)
        /*0044*/ 	.word	0x00000000


	//----- nvinfo : EIATTR_MIN_STACK_SIZE
	.align		4
.L_11:
        /*0048*/ 	.byte	0x04, 0x12
        /*004a*/ 	.short	(.L_13 - .L_12)
	.align		4
.L_12:
        /*004c*/ 	.word	index@(_Z5SolvePfS_S_S_y)
        /*0050*/ 	.word	0x00000000
.L_13:


//--------------------- .nv.compat                --------------------------
	.section	.nv.compat,"",@"SHT_CUDA_COMPAT_INFO"
	.align	4
        /*0000*/ 	.byte	0x02, 0x09, 0x00, 0x00, 0x02, 0x02, 0x01, 0x00, 0x02, 0x05, 0x05, 0x00, 0x03, 0x07, 0x01, 0x01
        /*0010*/ 	.byte	0x02, 0x03, 0x00, 0x00, 0x02, 0x06, 0x01, 0x00, 0x04, 0x0b, 0x08, 0x00, 0x01, 0x00, 0x00, 0x00
        /*0020*/ 	.byte	0x00, 0x00, 0x00, 0x00


//--------------------- .nv.info._Z3EpsPfS_S_y    --------------------------
	.section	.nv.info._Z3EpsPfS_S_y,"",@"SHT_CUDA_INFO"
	.sectionflags	@""
	.align	4


	//----- nvinfo : EIATTR_CUDA_API_VERSION
	.align		4
        /*0000*/ 	.byte	0x04, 0x37
        /*0002*/ 	.short	(.L_15 - .L_14)
.L_14:
        /*0004*/ 	.word	0x00000082


	//----- nvinfo : EIATTR_KPARAM_INFO
	.align		4
.L_15:
        /*0008*/ 	.byte	0x04, 0x17
        /*000a*/ 	.short	(.L_17 - .L_16)
.L_16:
        /*000c*/ 	.word	0x00000000
        /*0010*/ 	.short	0x0003
        /*0012*/ 	.short	0x0018
        /*0014*/ 	.byte	0x00, 0xf0, 0x21, 0x00


	//----- nvinfo : EIATTR_KPARAM_INFO
	.align		4
.L_17:
        /*0018*/ 	.byte	0x04, 0x17
        /*001a*/ 	.short	(.L_19 - .L_18)
.L_18:
        /*001c*/ 	.word	0x00000000
        /*0020*/ 	.short	0x0002
        /*0022*/ 	.short	0x0010
        /*0024*/ 	.byte	0x00, 0xf5, 0x21, 0x00


	//----- nvinfo : EIATTR_KPARAM_INFO
	.align		4
.L_19:
        /*0028*/ 	.byte	0x04, 0x17
        /*002a*/ 	.short	(.L_21 - .L_20)
.L_20:
        /*002c*/ 	.word	0x00000000
        /*0030*/ 	.short	0x0001
        /*0032*/ 	.short	0x0008
        /*0034*/ 	.byte	0x00, 0xf5, 0x21, 0x00


	//----- nvinfo : EIATTR_KPARAM_INFO
	.align		4
.L_21:
        /*0038*/ 	.byte	0x04, 0x17
        /*003a*/ 	.short	(.L_23 - .L_22)
.L_22:
        /*003c*/ 	.word	0x00000000
        /*0040*/ 	.short	0x0000
        /*0042*/ 	.short	0x0000
        /*0044*/ 	.byte	0x00, 0xf5, 0x21, 0x00


	//----- nvinfo : EIATTR_SPARSE_MMA_MASK
	.align		4
.L_23:
        /*0048*/ 	.byte	0x03, 0x50
        /*004a*/ 	.short	0x0000


	//----- nvinfo : EIATTR_MAXREG_COUNT
	.align		4
        /*004c*/ 	.byte	0x03, 0x1b
        /*004e*/ 	.short	0x00ff


	//----- nvinfo : EIATTR_MERCURY_ISA_VERSION
	.align		4
        /*0050*/ 	.byte	0x03, 0x5f
        /*0052*/ 	.short	0x0101


	//----- nvinfo : EIATTR_VRC_CTA_INIT_COUNT
	.align		4
        /*0054*/ 	.byte	0x02, 0x4a
	.zero		1
	.zero		1


	//----- nvinfo : EIATTR_EXIT_INSTR_OFFSETS
	.align		4
        /*0058*/ 	.byte	0x04, 0x1c
        /*005a*/ 	.short	(.L_25 - .L_24)


	//   ....[0]....
.L_24:
        /*005c*/ 	.word	0x00000130


	//----- nvinfo : EIATTR_CBANK_PARAM_SIZE
	.align		4
.L_25:
        /*0060*/ 	.byte	0x03, 0x19
        /*0062*/ 	.short	0x0020


	//----- nvinfo : EIATTR_PARAM_CBANK
	.align		4
        /*0064*/ 	.byte	0x04, 0x0a
        /*0066*/ 	.short	(.L_27 - .L_26)
	.align		4
.L_26:
        /*0068*/ 	.word	index@(.nv.constant0._Z3EpsPfS_S_y)
        /*006c*/ 	.short	0x0380
        /*006e*/ 	.short	0x0020


	//----- nvinfo : EIATTR_SW_WAR
	.align		4
.L_27:
        /*0070*/ 	.byte	0x04, 0x36
        /*0072*/ 	.short	(.L_29 - .L_28)
.L_28:
        /*0074*/ 	.word	0x00000008
.L_29:


//--------------------- .nv.info._Z5SolvePfS_S_S_y --------------------------
	.section	.nv.info._Z5SolvePfS_S_S_y,"",@"SHT_CUDA_INFO"
	.sectionflags	@""
	.align	4


	//----- nvinfo : EIATTR_CUDA_API_VERSION
	.align		4
        /*0000*/ 	.byte	0x04, 0x37
        /*0002*/ 	.short	(.L_31 - .L_30)
.L_30:
        /*0004*/ 	.word	0x00000082


	//----- nvinfo : EIATTR_KPARAM_INFO
	.align		4
.L_31:
        /*0008*/ 	.byte	0x04, 0x17
        /*000a*/ 	.short	(.L_33 - .L_32)
.L_32:
        /*000c*/ 	.word	0x00000000
        /*0010*/ 	.short	0x0004
        /*0012*/ 	.short	0x0020
        /*0014*/ 	.byte	0x00, 0xf0, 0x21, 0x00


	//----- nvinfo : EIATTR_KPARAM_INFO
	.align		4
.L_33:
        /*0018*/ 	.byte	0x04, 0x17
        /*001a*/ 	.short	(.L_35 - .L_34)
.L_34:
        /*001c*/ 	.word	0x00000000
        /*0020*/ 	.short	0x0003
        /*0022*/ 	.short	0x0018
        /*0024*/ 	.byte	0x00, 0xf5, 0x21, 0x00


	//----- nvinfo : EIATTR_KPARAM_INFO
	.align		4
.L_35:
        /*0028*/ 	.byte	0x04, 0x17
        /*002a*/ 	.short	(.L_37 - .L_36)
.L_36:
        /*002c*/ 	.word	0x00000000
        /*0030*/ 	.short	0x0002
        /*0032*/ 	.short	0x0010
        /*0034*/ 	.byte	0x00, 0xf5, 0x21, 0x00


	//----- nvinfo : EIATTR_KPARAM_INFO
	.align		4
.L_37:
        /*0038*/ 	.byte	0x04, 0x17
        /*003a*/ 	.short	(.L_39 - .L_38)
.L_38:
        /*003c*/ 	.word	0x00000000
        /*0040*/ 	.short	0x0001
        /*0042*/ 	.short	0x0008
        /*0044*/ 	.byte	0x00, 0xf5, 0x21, 0x00


	//----- nvinfo : EIATTR_KPARAM_INFO
	.align		4
.L_39:
        /*0048*/ 	.byte	0x04, 0x17
        /*004a*/ 	.short	(.L_41 - .L_40)
.L_40:
        /*004c*/ 	.word	0x00000000
        /*0050*/ 	.short	0x0000
        /*0052*/ 	.short	0x0000
        /*0054*/ 	.byte	0x00, 0xf5, 0x21, 0x00


	//----- nvinfo : EIATTR_SPARSE_MMA_MASK
	.align		4
.L_41:
        /*0058*/ 	.byte	0x03, 0x50
        /*005a*/ 	.short	0x0000


	//----- nvinfo : EIATTR_MAXREG_COUNT
	.align		4
        /*005c*/ 	.byte	0x03, 0x1b
        /*005e*/ 	.short	0x00ff


	//----- nvinfo : EIATTR_MERCURY_ISA_VERSION
	.align		4
        /*0060*/ 	.byte	0x03, 0x5f
        /*0062*/ 	.short	0x0101


	//----- nvinfo : EIATTR_VRC_CTA_INIT_COUNT
	.align		4
        /*0064*/ 	.byte	0x02, 0x4a
	.zero		1
	.zero		1


	//----- nvinfo : EIATTR_EXIT_INSTR_OFFSETS
	.align		4
        /*0068*/ 	.byte	0x04, 0x1c
        /*006a*/ 	.short	(.L_43 - .L_42)


	//   ....[0]....
.L_42:
        /*006c*/ 	.word	0x00000e50


	//----- nvinfo : EIATTR_CRS_STACK_SIZE
	.align		4
.L_43:
        /*0070*/ 	.byte	0x04, 0x1e
        /*0072*/ 	.short	(.L_45 - .L_44)
.L_44:
        /*0074*/ 	.word	0x00000000


	//----- nvinfo : EIATTR_CBANK_PARAM_SIZE
	.align		4
.L_45:
        /*0078*/ 	.byte	0x03, 0x19
        /*007a*/ 	.short	0x0028


	//----- nvinfo : EIATTR_PARAM_CBANK
	.align		4
        /*007c*/ 	.byte	0x04, 0x0a
        /*007e*/ 	.short	(.L_47 - .L_46)
	.align		4
.L_46:
        /*0080*/ 	.word	index@(.nv.constant0._Z5SolvePfS_S_S_y)
        /*0084*/ 	.short	0x0380
        /*0086*/ 	.short	0x0028


	//----- nvinfo : EIATTR_SW_WAR
	.align		4
.L_47:
        /*0088*/ 	.byte	0x04, 0x36
        /*008a*/ 	.short	(.L_49 - .L_48)
.L_48:
        /*008c*/ 	.word	0x00000008
.L_49:


//--------------------- .nv.callgraph             --------------------------
	.section	.nv.callgraph,"",@"SHT_CUDA_CALLGRAPH"
	.align	4
	.sectionentsize	8
	.align		4
        /*0000*/ 	.word	0x00000000
	.align		4
        /*0004*/ 	.word	0xffffffff
	.align		4
        /*0008*/ 	.word	0x00000000
	.align		4
        /*000c*/ 	.word	0xfffffffe
	.align		4
        /*0010*/ 	.word	0x00000000
	.align		4
        /*0014*/ 	.word	0xfffffffd
	.align		4
        /*0018*/ 	.word	0x00000000
	.align		4
        /*001c*/ 	.word	0xfffffffc


//--------------------- .text._Z3EpsPfS_S_y       --------------------------
	.section	.text._Z3EpsPfS_S_y,"ax",@progbits
	.align	128
        .global         _Z3EpsPfS_S_y
        .type           _Z3EpsPfS_S_y,@function
        .size           _Z3EpsPfS_S_y,(.L_x_22 - _Z3EpsPfS_S_y)
        .other          _Z3EpsPfS_S_y,@"STO_CUDA_ENTRY STV_DEFAULT"
_Z3EpsPfS_S_y:
.text._Z3EpsPfS_S_y:
[----:B------:R-:W-:Y:S01]  /*0000*/  LDC R1, c[0x0][0x37c] ;  /* 0x0000df00ff017b82 */ /* 0x000fe20000000800 */
[----:B------:R-:W0:Y:S07]  /*0010*/  S2R R0, SR_TID.X ;  /* 0x0000000000007919 */ /* 0x000e2e0000002100 */
[----:B------:R-:W0:Y:S01]  /*0020*/  S2UR UR6, SR_CTAID.X ;  /* 0x00000000000679c3 */ /* 0x000e220000002500 */
[----:B------:R-:W1:Y:S07]  /*0030*/  LDCU.64 UR4, c[0x0][0x358] ;  /* 0x00006b00ff0477ac */ /* 0x000e6e0008000a00 */
[----:B------:R-:W0:Y:S08]  /*0040*/  LDC R9, c[0x0][0x360] ;  /* 0x0000d800ff097b82 */ /* 0x000e300000000800 */
[----:B------:R-:W2:Y:S08]  /*0050*/  LDC.64 R2, c[0x0][0x380] ;  /* 0x0000e000ff027b82 */ /* 0x000eb00000000a00 */
[----:B------:R-:W3:Y:S01]  /*0060*/  LDC.64 R4, c[0x0][0x388] ;  /* 0x0000e200ff047b82 */ /* 0x000ee20000000a00 */
[----:B0-----:R-:W-:-:S07]  /*0070*/  IMAD R9, R9, UR6, R0 ;  /* 0x0000000609097c24 */ /* 0x001fce000f8e0200 */
[----:B------:R-:W0:Y:S01]  /*0080*/  LDC.64 R6, c[0x0][0x390] ;  /* 0x0000e400ff067b82 */ /* 0x000e220000000a00 */
[----:B--2---:R-:W-:-:S05]  /*0090*/  IMAD.WIDE.U32 R2, R9, 0x4, R2 ;  /* 0x0000000409027825 */ /* 0x004fca00078e0002 */
[----:B-1----:R-:W2:Y:S01]  /*00a0*/  LDG.E R0, desc[UR4][R2.64] ;  /* 0x0000000402007981 */ /* 0x002ea2000c1e1900 */
[----:B---3--:R-:W-:-:S05]  /*00b0*/  IMAD.WIDE.U32 R4, R9, 0x4, R4 ;  /* 0x0000000409047825 */ /* 0x008fca00078e0004 */
[----:B------:R-:W2:Y:S01]  /*00c0*/  LDG.E R11, desc[UR4][R4.64] ;  /* 0x00000004040b7981 */ /* 0x000ea2000c1e1900 */
[----:B0-----:R-:W-:-:S04]  /*00d0*/  IMAD.WIDE.U32 R6, R9, 0x4, R6 ;  /* 0x0000000409067825 */ /* 0x001fc800078e0006 */
[----:B--2---:R-:W-:-:S04]  /*00e0*/  FADD R0, R0, -R11 ;  /* 0x8000000b00007221 */ /* 0x004fc80000000000 */
[----:B------:R-:W-:-:S05]  /*00f0*/  FADD R11, |R0|, -RZ ;  /* 0x800000ff000b7221 */ /* 0x000fca0000000200 */
[----:B------:R-:W-:Y:S04]  /*0100*/  STG.E desc[UR4][R6.64], R11 ;  /* 0x0000000b06007986 */ /* 0x000fe8000c101904 */
[----:B------:R-:W2:Y:S04]  /*0110*/  LDG.E R9, desc[UR4][R4.64] ;  /* 0x0000000404097981 */ /* 0x000ea8000c1e1900 */
[----:B--2---:R-:W-:Y:S01]  /*0120*/  STG.E desc[UR4][R2.64], R9 ;  /* 0x0000000902007986 */ /* 0x004fe2000c101904 */
[----:B------:R-:W-:Y:S05]  /*0130*/  EXIT ;  /* 0x000000000000794d */ /* 0x000fea0003800000 */
.L_x_0:
[----:B------:R-:W-:-:S00]  /*0140*/  BRA `(.L_x_0) ;  /* 0xfffffffc00fc7947 */ /* 0x000fc0000383ffff */
[----:B------:R-:W-:-:S00]  /*0150*/  NOP ;  /* 0x0000000000007918 */ /* 0x000fc00000000000 */
        /* <DEDUP_REMOVED lines=10> */
.L_x_22:


//--------------------- .text._Z5SolvePfS_S_S_y   --------------------------
	.section	.text._Z5SolvePfS_S_S_y,"ax",@progbits
	.align	128
        .global         _Z5SolvePfS_S_S_y
        .type           _Z5SolvePfS_S_S_y,@function
        .size           _Z5SolvePfS_S_S_y,(.L_x_21 - _Z5SolvePfS_S_S_y)
        .other          _Z5SolvePfS_S_S_y,@"STO_CUDA_ENTRY STV_DEFAULT"
_Z5SolvePfS_S_S_y:
.text._Z5SolvePfS_S_S_y:
[----:B------:R-:W-:Y:S01]  /*0000*/  LDC R1, c[0x0][0x37c] ;  /* 0x0000df00ff017b82 */ /* 0x000fe20000000800 */
[----:B------:R-:W0:Y:S01]  /*0010*/  LDCU.64 UR14, c[0x0][0x3a0] ;  /* 0x00007400ff0e77ac */ /* 0x000e220008000a00 */
[----:B------:R-:W1:Y:S06]  /*0020*/  S2R R3, SR_TID.X ;  /* 0x0000000000037919 */ /* 0x000e6c0000002100 */
[----:B------:R-:W1:Y:S01]  /*0030*/  S2UR UR4, SR_CTAID.X ;  /* 0x00000000000479c3 */ /* 0x000e620000002500 */
[----:B------:R-:W-:Y:S01]  /*0040*/  IMAD.MOV.U32 R14, RZ, RZ, RZ ;  /* 0x000000ffff0e7224 */ /* 0x000fe200078e00ff */
[----:B------:R-:W2:Y:S06]  /*0050*/  LDCU.64 UR10, c[0x0][0x358] ;  /* 0x00006b00ff0a77ac */ /* 0x000eac0008000a00 */
[----:B------:R-:W1:Y:S01]  /*0060*/  LDC R2, c[0x0][0x360] ;  /* 0x0000d800ff027b82 */ /* 0x000e620000000800 */
[----:B0-----:R-:W-:-:S04]  /*0070*/  UISETP.NE.U32.AND UP0, UPT, UR14, URZ, UPT ;  /* 0x000000ff0e00728c */ /* 0x001fc8000bf05070 */
[----:B------:R-:W-:Y:S01]  /*0080*/  UISETP.NE.AND.EX UP0, UPT, UR15, URZ, UPT, UP0 ;  /* 0x000000ff0f00728c */ /* 0x000fe2000bf05300 */
[----:B-1----:R-:W-:-:S08]  /*0090*/  IMAD R2, R2, UR4, R3 ;  /* 0x0000000402027c24 */ /* 0x002fd0000f8e0203 */
[----:B--2---:R-:W-:Y:S05]  /*00a0*/  BRA.U !UP0, `(.L_x_1) ;  /* 0x0000000908dc7547 */ /* 0x004fea000b800000 */
[----:B------:R-:W-:Y:S02]  /*00b0*/  UISETP.GE.U32.AND UP1, UPT, UR14, 0x10, UPT ;  /* 0x000000100e00788c */ /* 0x000fe4000bf26070 */
[C---:B------:R-:W-:Y:S01]  /*00c0*/  IMAD.WIDE.U32 R6, R2.reuse, UR14, RZ ;  /* 0x0000000e02067c25 */ /* 0x040fe2000f8e00ff */
[----:B------:R-:W-:Y:S02]  /*00d0*/  ULOP3.LUT UR8, UR14, 0xf, URZ, 0xc0, !UPT ;  /* 0x0000000f0e087892 */ /* 0x000fe4000f8ec0ff */
[----:B------:R-:W-:Y:S01]  /*00e0*/  UISETP.GE.U32.AND.EX UP1, UPT, UR15, URZ, UPT, UP1 ;  /* 0x000000ff0f00728c */ /* 0x000fe2000bf26110 */
[----:B------:R-:W-:Y:S01]  /*00f0*/  IMAD.MOV.U32 R14, RZ, RZ, RZ ;  /* 0x000000ffff0e7224 */ /* 0x000fe200078e00ff */
[----:B------:R-:W-:Y:S01]  /*0100*/  UISETP.NE.U32.AND UP0, UPT, UR8, URZ, UPT ;  /* 0x000000ff0800728c */ /* 0x000fe2000bf05070 */
[----:B------:R-:W-:Y:S01]  /*0110*/  IMAD R11, R2, UR15, R7 ;  /* 0x0000000f020b7c24 */ /* 0x000fe2000f8e0207 */
[----:B------:R-:W-:Y:S01]  /*0120*/  UMOV UR5, URZ ;  /* 0x000000ff00057c82 */ /* 0x000fe20008000000 */
[----:B------:R-:W-:Y:S01]  /*0130*/  UMOV UR6, URZ ;  /* 0x000000ff00067c82 */ /* 0x000fe20008000000 */
[----:B------:R-:W-:-:S03]  /*0140*/  UISETP.NE.AND.EX UP0, UPT, URZ, URZ, UPT, UP0 ;  /* 0x000000ffff00728c */ /* 0x000fc6000bf05300 */
[----:B------:R-:W-:Y:S08]  /*0150*/  BRA.U !UP1, `(.L_x_2) ;  /* 0x0000000509207547 */ /* 0x000ff0000b800000 */
[----:B------:R-:W0:Y:S01]  /*0160*/  LDCU.64 UR4, c[0x0][0x390] ;  /* 0x00007200ff0477ac */ /* 0x000e220008000a00 */
[----:B------:R-:W-:Y:S01]  /*0170*/  IMAD.MOV.U32 R14, RZ, RZ, RZ ;  /* 0x000000ffff0e7224 */ /* 0x000fe200078e00ff */
[----:B------:R-:W1:Y:S01]  /*0180*/  LDCU.64 UR12, c[0x0][0x380] ;  /* 0x00007000ff0c77ac */ /* 0x000e620008000a00 */
[----:B------:R-:W2:Y:S01]  /*0190*/  LDCU UR6, c[0x0][0x3a4] ;  /* 0x00007480ff0677ac */ /* 0x000ea20008000800 */
[----:B0-----:R-:W-:Y:S01]  /*01a0*/  UIADD3 UR4, UP1, UPT, UR4, 0x20, URZ ;  /* 0x0000002004047890 */ /* 0x001fe2000ff3e0ff */
[----:B-1----:R-:W-:-:S03]  /*01b0*/  LEA R4, P0, R6, UR12, 0x2 ;  /* 0x0000000c06047c11 */ /* 0x002fc6000f8010ff */
[----:B------:R-:W-:Y:S02]  /*01c0*/  UIADD3.X UR7, UPT, UPT, URZ, UR5, URZ, UP1, !UPT ;  /* 0x00000005ff077290 */ /* 0x000fe40008ffe4ff */
[----:B------:R-:W-:Y:S01]  /*01d0*/  MOV R8, UR4 ;  /* 0x0000000400087c02 */ /* 0x000fe20008000f00 */
[----:B------:R-:W-:Y:S01]  /*01e0*/  ULOP3.LUT UR5, UR14, 0xfffffff0, URZ, 0xc0, !UPT ;  /* 0xfffffff00e057892 */ /* 0x000fe2000f8ec0ff */
[----:B------:R-:W-:Y:S02]  /*01f0*/  IADD3 R4, P1, PT, R4, 0x20, RZ ;  /* 0x0000002004047810 */ /* 0x000fe40007f3e0ff */
[----:B------:R-:W-:Y:S01]  /*0200*/  LEA.HI.X R5, R6, UR13, R11, 0x2, P0 ;  /* 0x0000000d06057c11 */ /* 0x000fe200080f140b */
[----:B------:R-:W-:Y:S01]  /*0210*/  IMAD.U32 R9, RZ, RZ, UR7 ;  /* 0x00000007ff097e24 */ /* 0x000fe2000f8e00ff */
[----:B--2---:R-:W-:Y:S02]  /*0220*/  UMOV UR7, UR6 ;  /* 0x0000000600077c82 */ /* 0x004fe40008000000 */
[----:B------:R-:W-:Y:S01]  /*0230*/  UMOV UR4, UR5 ;  /* 0x0000000500047c82 */ /* 0x000fe20008000000 */
[----:B------:R-:W-:-:S07]  /*0240*/  IMAD.X R5, RZ, RZ, R5, P1 ;  /* 0x000000ffff057224 */ /* 0x000fce00008e0605 */
.L_x_3:
[----:B------:R-:W2:Y:S04]  /*0250*/  LDG.E R19, desc[UR10][R4.64+-0x20] ;  /* 0xffffe00a04137981 */ /* 0x000ea8000c1e1900 */
[----:B------:R-:W2:Y:S04]  /*0260*/  LDG.E R16, desc[UR10][R8.64+-0x20] ;  /* 0xffffe00a08107981 */ /* 0x000ea8000c1e1900 */
[----:B------:R-:W3:Y:S04]  /*0270*/  LDG.E R21, desc[UR10][R4.64+-0x1c] ;  /* 0xffffe40a04157981 */ /* 0x000ee8000c1e1900 */
[----:B------:R-:W3:Y:S04]  /*0280*/  LDG.E R24, desc[UR10][R8.64+-0x1c] ;  /* 0xffffe40a08187981 */ /* 0x000ee8000c1e1900 */
[----:B------:R-:W4:Y:S04]  /*0290*/  LDG.E R20, desc[UR10][R4.64+-0x18] ;  /* 0xffffe80a04147981 */ /* 0x000f28000c1e1900 */
[----:B------:R-:W4:Y:S04]  /*02a0*/  LDG.E R25, desc[UR10][R8.64+-0x18] ;  /* 0xffffe80a08197981 */ /* 0x000f28000c1e1900 */
[----:B------:R-:W5:Y:S04]  /*02b0*/  LDG.E R22, desc[UR10][R4.64+-0x14] ;  /* 0xffffec0a04167981 */ /* 0x000f68000c1e1900 */
        /* <DEDUP_REMOVED lines=8> */
[----:B------:R-:W5:Y:S01]  /*0340*/  LDG.E R17, desc[UR10][R8.64+-0x4] ;  /* 0xfffffc0a08117981 */ /* 0x000f62000c1e1900 */
[----:B--2---:R-:W-:-:S03]  /*0350*/  FFMA R16, R19, R16, R14 ;  /* 0x0000001013107223 */ /* 0x004fc6000000000e */
[----:B------:R-:W2:Y:S04]  /*0360*/  LDG.E R14, desc[UR10][R4.64] ;  /* 0x0000000a040e7981 */ /* 0x000ea8000c1e1900 */
[----:B------:R-:W2:Y:S01]  /*0370*/  LDG.E R19, desc[UR10][R8.64] ;  /* 0x0000000a08137981 */ /* 0x000ea2000c1e1900 */
[----:B---3--:R-:W-:-:S03]  /*0380*/  FFMA R29, R21, R24, R16 ;  /* 0x00000018151d7223 */ /* 0x008fc60000000010 */
[----:B------:R-:W3:Y:S04]  /*0390*/  LDG.E R16, desc[UR10][R4.64+0x4] ;  /* 0x0000040a04107981 */ /* 0x000ee8000c1e1900 */
[----:B------:R-:W3:Y:S01]  /*03a0*/  LDG.E R21, desc[UR10][R8.64+0x4] ;  /* 0x0000040a08157981 */ /* 0x000ee2000c1e1900 */
[----:B----4-:R-:W-:-:S03]  /*03b0*/  FFMA R29, R20, R25, R29 ;  /* 0x00000019141d7223 */ /* 0x010fc6000000001d */
[----:B------:R-:W4:Y:S04]  /*03c0*/  LDG.E R20, desc[UR10][R4.64+0x8] ;  /* 0x0000080a04147981 */ /* 0x000f28000c1e1900 */
[----:B------:R-:W4:Y:S01]  /*03d0*/  LDG.E R25, desc[UR10][R8.64+0x8] ;  /* 0x0000080a08197981 */ /* 0x000f22000c1e1900 */
[----:B-----5:R-:W-:-:S03]  /*03e0*/  FFMA R29, R22, R27, R29 ;  /* 0x0000001b161d7223 */ /* 0x020fc6000000001d */
[----:B------:R-:W5:Y:S04]  /*03f0*/  LDG.E R22, desc[UR10][R4.64+0xc] ;  /* 0x00000c0a04167981 */ /* 0x000f68000c1e1900 */
[----:B------:R-:W5:Y:S01]  /*0400*/  LDG.E R27, desc[UR10][R8.64+0xc] ;  /* 0x00000c0a081b7981 */ /* 0x000f62000c1e1900 */
[----:B------:R-:W-:-:S03]  /*0410*/  FFMA R29, R18, R23, R29 ;  /* 0x00000017121d7223 */ /* 0x000fc6000000001d */
        /* <DEDUP_REMOVED lines=9> */
[----:B------:R0:W5:Y:S04]  /*04b0*/  LDG.E R12, desc[UR10][R4.64+0x1c] ;  /* 0x00001c0a040c7981 */ /* 0x000168000c1e1900 */
[----:B------:R1:W5:Y:S01]  /*04c0*/  LDG.E R17, desc[UR10][R8.64+0x1c] ;  /* 0x00001c0a08117981 */ /* 0x000362000c1e1900 */
[----:B------:R-:W-:-:S04]  /*04d0*/  UIADD3 UR4, UP1, UPT, UR4, -0x10, URZ ;  /* 0xfffffff004047890 */ /* 0x000fc8000ff3e0ff */
[----:B------:R-:W-:Y:S01]  /*04e0*/  UIADD3.X UR7, UPT, UPT, UR7, -0x1, URZ, UP1, !UPT ;  /* 0xffffffff07077890 */ /* 0x000fe20008ffe4ff */
[----:B0-----:R-:W-:Y:S01]  /*04f0*/  IADD3 R4, P0, PT, R4, 0x40, RZ ;  /* 0x0000004004047810 */ /* 0x001fe20007f1e0ff */
[----:B------:R-:W-:Y:S01]  /*0500*/  UISETP.NE.U32.AND UP1, UPT, UR4, URZ, UPT ;  /* 0x000000ff0400728c */ /* 0x000fe2000bf25070 */
[----:B-1----:R-:W-:-:S03]  /*0510*/  IADD3 R8, P1, PT, R8, 0x40, RZ ;  /* 0x0000004008087810 */ /* 0x002fc60007f3e0ff */
[----:B------:R-:W-:Y:S01]  /*0520*/  UISETP.NE.AND.EX UP1, UPT, UR7, URZ, UPT, UP1 ;  /* 0x000000ff0700728c */ /* 0x000fe2000bf25310 */
[----:B------:R-:W-:Y:S01]  /*0530*/  IMAD.X R5, RZ, RZ, R5, P0 ;  /* 0x000000ffff057224 */ /* 0x000fe200000e0605 */
[----:B------:R-:W-:Y:S01]  /*0540*/  IADD3.X R9, PT, PT, RZ, R9, RZ, P1, !PT ;  /* 0x00000009ff097210 */ /* 0x000fe20000ffe4ff */
[----:B--2---:R-:W-:-:S04]  /*0550*/  FFMA R19, R14, R19, R29 ;  /* 0x000000130e137223 */ /* 0x004fc8000000001d */
[----:B---3--:R-:W-:-:S04]  /*0560*/  FFMA R19, R16, R21, R19 ;  /* 0x0000001510137223 */ /* 0x008fc80000000013 */
[----:B----4-:R-:W-:-:S04]  /*0570*/  FFMA R19, R20, R25, R19 ;  /* 0x0000001914137223 */ /* 0x010fc80000000013 */
[----:B-----5:R-:W-:-:S04]  /*0580*/  FFMA R19, R22, R27, R19 ;  /* 0x0000001b16137223 */ /* 0x020fc80000000013 */
[----:B------:R-:W-:-:S04]  /*0590*/  FFMA R19, R18, R23, R19 ;  /* 0x0000001712137223 */ /* 0x000fc80000000013 */
[----:B------:R-:W-:-:S04]  /*05a0*/  FFMA R0, R0, R13, R19 ;  /* 0x0000000d00007223 */ /* 0x000fc80000000013 */
[----:B------:R-:W-:-:S04]  /*05b0*/  FFMA R15, R15, R10, R0 ;  /* 0x0000000a0f0f7223 */ /* 0x000fc80000000000 */
[----:B------:R-:W-:Y:S01]  /*05c0*/  FFMA R14, R12, R17, R15 ;  /* 0x000000110c0e7223 */ /* 0x000fe2000000000f */
[----:B------:R-:W-:Y:S06]  /*05d0*/  BRA.U UP1, `(.L_x_3) ;  /* 0xfffffffd011c7547 */ /* 0x000fec000b83ffff */
.L_x_2:
[----:B------:R-:W-:Y:S05]  /*05e0*/  BRA.U !UP0, `(.L_x_1) ;  /* 0x00000005088c7547 */ /* 0x000fea000b800000 */
[----:B------:R-:W-:Y:S02]  /*05f0*/  UISETP.GE.U32.AND UP1, UPT, UR8, 0x8, UPT ;  /* 0x000000080800788c */ /* 0x000fe4000bf26070 */
[----:B------:R-:W-:Y:S02]  /*0600*/  ULOP3.LUT UR13, UR14, 0x7, URZ, 0xc0, !UPT ;  /* 0x000000070e0d7892 */ /* 0x000fe4000f8ec0ff */
[----:B------:R-:W-:Y:S02]  /*0610*/  UISETP.GE.U32.AND.EX UP1, UPT, URZ, URZ, UPT, UP1 ;  /* 0x000000ffff00728c */ /* 0x000fe4000bf26110 */
[----:B------:R-:W-:-:S04]  /*0620*/  UISETP.NE.U32.AND UP0, UPT, UR13, URZ, UPT ;  /* 0x000000ff0d00728c */ /* 0x000fc8000bf05070 */
[----:B------:R-:W-:-:S03]  /*0630*/  UISETP.NE.AND.EX UP0, UPT, URZ, URZ, UPT, UP0 ;  /* 0x000000ffff00728c */ /* 0x000fc6000bf05300 */
[----:B------:R-:W-:Y:S08]  /*0640*/  BRA.U !UP1, `(.L_x_4) ;  /* 0x0000000109907547 */ /* 0x000ff0000b800000 */
[----:B------:R-:W0:Y:S01]  /*0650*/  LDCU.64 UR8, c[0x0][0x390] ;  /* 0x00007200ff0877ac */ /* 0x000e220008000a00 */
[----:B------:R-:W-:Y:S01]  /*0660*/  IADD3 R0, P0, PT, R6, UR5, RZ ;  /* 0x0000000506007c10 */ /* 0x000fe2000ff1e0ff */
[----:B------:R-:W1:Y:S03]  /*0670*/  LDCU.64 UR16, c[0x0][0x380] ;  /* 0x00007000ff1077ac */ /* 0x000e660008000a00 */
[----:B------:R-:W-:Y:S01]  /*0680*/  IADD3.X R5, PT, PT, R11, UR6, RZ, P0, !PT ;  /* 0x000000060b057c10 */ /* 0x000fe200087fe4ff */
[----:B0-----:R-:W-:-:S04]  /*0690*/  ULEA UR4, UP1, UR5, UR8, 0x2 ;  /* 0x0000000805047291 */ /* 0x001fc8000f8210ff */
[----:B------:R-:W-:Y:S01]  /*06a0*/  ULEA.HI.X UR7, UR5, UR9, UR6, 0x2, UP1 ;  /* 0x0000000905077291 */ /* 0x000fe200088f1406 */
[----:B-1----:R-:W-:Y:S01]  /*06b0*/  LEA R8, P0, R0, UR16, 0x2 ;  /* 0x0000001000087c11 */ /* 0x002fe2000f8010ff */
[----:B------:R-:W-:-:S03]  /*06c0*/  IMAD.U32 R4, RZ, RZ, UR4 ;  /* 0x00000004ff047e24 */ /* 0x000fc6000f8e00ff */
[----:B------:R-:W-:Y:S01]  /*06d0*/  LEA.HI.X R9, R0, UR17, R5, 0x2, P0 ;  /* 0x0000001100097c11 */ /* 0x000fe200080f1405 */
[----:B------:R-:W-:-:S04]  /*06e0*/  IMAD.U32 R5, RZ, RZ, UR7 ;  /* 0x00000007ff057e24 */ /* 0x000fc8000f8e00ff */
        /* <DEDUP_REMOVED lines=16> */
[----:B------:R-:W-:-:S04]  /*07f0*/  UIADD3 UR5, UP1, UPT, UR5, 0x8, URZ ;  /* 0x0000000805057890 */ /* 0x000fc8000ff3e0ff */
[----:B------:R-:W-:Y:S01]  /*0800*/  UIADD3.X UR6, UPT, UPT, URZ, UR6, URZ, UP1, !UPT ;  /* 0x00000006ff067290 */ /* 0x000fe20008ffe4ff */
[----:B--2---:R-:W-:-:S04]  /*0810*/  FFMA R18, R19, R18, R14 ;  /* 0x0000001213127223 */ /* 0x004fc8000000000e */
[----:B---3--:R-:W-:-:S04]  /*0820*/  FFMA R18, R21, R20, R18 ;  /* 0x0000001415127223 */ /* 0x008fc80000000012 */
[----:B----4-:R-:W-:-:S04]  /*0830*/  FFMA R18, R23, R22, R18 ;  /* 0x0000001617127223 */ /* 0x010fc80000000012 */
[----:B-----5:R-:W-:-:S04]  /*0840*/  FFMA R25, R25, R24, R18 ;  /* 0x0000001819197223 */ /* 0x020fc80000000012 */
[----:B------:R-:W-:-:S04]  /*0850*/  FFMA R17, R16, R17, R25 ;  /* 0x0000001110117223 */ /* 0x000fc80000000019 */
[----:B------:R-:W-:-:S04]  /*0860*/  FFMA R15, R10, R15, R17 ;  /* 0x0000000f0a0f7223 */ /* 0x000fc80000000011 */
[----:B------:R-:W-:-:S04]  /*0870*/  FFMA R13, R0, R13, R15 ;  /* 0x0000000d000d7223 */ /* 0x000fc8000000000f */
[----:B------:R-:W-:-:S07]  /*0880*/  FFMA R14, R12, R26, R13 ;  /* 0x0000001a0c0e7223 */ /* 0x000fce000000000d */
.L_x_4:
[----:B------:R-:W-:Y:S05]  /*0890*/  BRA.U !UP0, `(.L_x_1) ;  /* 0x0000000108e07547 */ /* 0x000fea000b800000 */
[----:B------:R-:W-:Y:S02]  /*08a0*/  UISETP.GE.U32.AND UP1, UPT, UR13, 0x4, UPT ;  /* 0x000000040d00788c */ /* 0x000fe4000bf26070 */
[----:B------:R-:W-:Y:S02]  /*08b0*/  ULOP3.LUT UR12, UR14, 0x3, URZ, 0xc0, !UPT ;  /* 0x000000030e0c7892 */ /* 0x000fe4000f8ec0ff */
[----:B------:R-:W-:Y:S02]  /*08c0*/  UISETP.GE.U32.AND.EX UP1, UPT, URZ, URZ, UPT, UP1 ;  /* 0x000000ffff00728c */ /* 0x000fe4000bf26110 */
[----:B------:R-:W-:Y:S01]  /*08d0*/  UISETP.NE.U32.AND UP0, UPT, UR12, URZ, UPT ;  /* 0x000000ff0c00728c */ /* 0x000fe2000bf05070 */
[----:B------:R-:W-:-:S03]  /*08e0*/  UMOV UR4, URZ ;  /* 0x000000ff00047c82 */ /* 0x000fc60008000000 */
[----:B------:R-:W-:-:S03]  /*08f0*/  UISETP.NE.AND.EX UP0, UPT, UR4, URZ, UPT, UP0 ;  /* 0x000000ff0400728c */ /* 0x000fc6000bf05300 */
        /* <DEDUP_REMOVED lines=9> */
[----:B------:R-:W-:Y:S02]  /*0990*/  LEA.HI.X R5, R0, UR17, R5, 0x2, P0 ;  /* 0x0000001100057c11 */ /* 0x000fe400080f1405 */
[----:B------:R-:W-:-:S03]  /*09a0*/  MOV R9, UR9 ;  /* 0x0000000900097c02 */ /* 0x000fc60008000f00 */
[----:B------:R-:W2:Y:S04]  /*09b0*/  LDG.E R13, desc[UR10][R4.64] ;  /* 0x0000000a040d7981 */ /* 0x000ea8000c1e1900 */
[----:B------:R-:W2:Y:S04]  /*09c0*/  LDG.E R0, desc[UR10][R8.64] ;  /* 0x0000000a08007981 */ /* 0x000ea8000c1e1900 */
[----:B------:R-:W3:Y:S04]  /*09d0*/  LDG.E R15, desc[UR10][R4.64+0x4] ;  /* 0x0000040a040f7981 */ /* 0x000ee8000c1e1900 */
[----:B------:R-:W3:Y:S04]  /*09e0*/  LDG.E R10, desc[UR10][R8.64+0x4] ;  /* 0x0000040a080a7981 */ /* 0x000ee8000c1e1900 */
[----:B------:R-:W4:Y:S04]  /*09f0*/  LDG.E R17, desc[UR10][R4.64+0x8] ;  /* 0x0000080a04117981 */ /* 0x000f28000c1e1900 */
[----:B------:R-:W4:Y:S04]  /*0a00*/  LDG.E R12, desc[UR10][R8.64+0x8] ;  /* 0x0000080a080c7981 */ /* 0x000f28000c1e1900 */
[----:B------:R-:W5:Y:S04]  /*0a10*/  LDG.E R19, desc[UR10][R4.64+0xc] ;  /* 0x00000c0a04137981 */ /* 0x000f68000c1e1900 */
[----:B------:R-:W5:Y:S01]  /*0a20*/  LDG.E R16, desc[UR10][R8.64+0xc] ;  /* 0x00000c0a08107981 */ /* 0x000f62000c1e1900 */
[----:B------:R-:W-:-:S04]  /*0a30*/  UIADD3 UR5, UP1, UPT, UR5, 0x4, URZ ;  /* 0x0000000405057890 */ /* 0x000fc8000ff3e0ff */
[----:B------:R-:W-:Y:S01]  /*0a40*/  UIADD3.X UR6, UPT, UPT, URZ, UR6, URZ, UP1, !UPT ;  /* 0x00000006ff067290 */ /* 0x000fe20008ffe4ff */
[----:B--2---:R-:W-:-:S04]  /*0a50*/  FFMA R0, R13, R0, R14 ;  /* 0x000000000d007223 */ /* 0x004fc8000000000e */
[----:B---3--:R-:W-:-:S04]  /*0a60*/  FFMA R0, R15, R10, R0 ;  /* 0x0000000a0f007223 */ /* 0x008fc80000000000 */
[----:B----4-:R-:W-:-:S04]  /*0a70*/  FFMA R0, R17, R12, R0 ;  /* 0x0000000c11007223 */ /* 0x010fc80000000000 */
[----:B-----5:R-:W-:-:S07]  /*0a80*/  FFMA R14, R19, R16, R0 ;  /* 0x00000010130e7223 */ /* 0x020fce0000000000 */
.L_x_5:
[----:B------:R-:W-:Y:S05]  /*0a90*/  BRA.U !UP0, `(.L_x_1) ;  /* 0x0000000108607547 */ /* 0x000fea000b800000 */
[----:B------:R-:W0:Y:S01]  /*0aa0*/  LDCU.64 UR16, c[0x0][0x380] ;  /* 0x00007000ff1077ac */ /* 0x000e220008000a00 */
[----:B------:R-:W-:Y:S01]  /*0ab0*/  IADD3 R6, P0, PT, R6, UR5, RZ ;  /* 0x0000000506067c10 */ /* 0x000fe2000ff1e0ff */
[----:B------:R-:W1:Y:S03]  /*0ac0*/  LDCU.64 UR8, c[0x0][0x390] ;  /* 0x00007200ff0877ac */ /* 0x000e660008000a00 */
[----:B------:R-:W-:Y:S02]  /*0ad0*/  IADD3.X R9, PT, PT, R11, UR6, RZ, P0, !PT ;  /* 0x000000060b097c10 */ /* 0x000fe400087fe4ff */
[----:B0-----:R-:W-:Y:S01]  /*0ae0*/  LEA R0, P1, R6, UR16, 0x2 ;  /* 0x0000001006007c11 */ /* 0x001fe2000f8210ff */
[----:B-1----:R-:W-:-:S03]  /*0af0*/  ULEA UR7, UP0, UR5, UR8, 0x2 ;  /* 0x0000000805077291 */ /* 0x002fc6000f8010ff */
[----:B------:R-:W-:Y:S01]  /*0b00*/  LEA.HI.X R9, R6, UR17, R9, 0x2, P1 ;  /* 0x0000001106097c11 */ /* 0x000fe200088f1409 */
[----:B------:R-:W-:-:S12]  /*0b10*/  ULEA.HI.X UR5, UR5, UR9, UR6, 0x2, UP0 ;  /* 0x0000000905057291 */ /* 0x000fd800080f1406 */
.L_x_6:
[----:B------:R-:W-:Y:S01]  /*0b20*/  IMAD.U32 R6, RZ, RZ, UR7 ;  /* 0x00000007ff067e24 */ /* 0x000fe2000f8e00ff */
[----:B------:R-:W-:Y:S01]  /*0b30*/  MOV R5, R9 ;  /* 0x0000000900057202 */ /* 0x000fe20000000f00 */
[----:B------:R-:W-:Y:S02]  /*0b40*/  IMAD.U32 R7, RZ, RZ, UR5 ;  /* 0x00000005ff077e24 */ /* 0x000fe4000f8e00ff */
[----:B------:R-:W-:-:S03]  /*0b50*/  IMAD.MOV.U32 R4, RZ, RZ, R0 ;  /* 0x000000ffff047224 */ /* 0x000fc600078e0000 */
[----:B------:R-:W2:Y:S04]  /*0b60*/  LDG.E R6, desc[UR10][R6.64] ;  /* 0x0000000a06067981 */ /* 0x000ea8000c1e1900 */
[----:B------:R-:W2:Y:S01]  /*0b70*/  LDG.E R5, desc[UR10][R4.64] ;  /* 0x0000000a04057981 */ /* 0x000ea2000c1e1900 */
[----:B------:R-:W-:-:S04]  /*0b80*/  UIADD3 UR12, UP0, UPT, UR12, -0x1, URZ ;  /* 0xffffffff0c0c7890 */ /* 0x000fc8000ff1e0ff */
[----:B------:R-:W-:Y:S02]  /*0b90*/  UIADD3.X UR4, UPT, UPT, UR4, -0x1, URZ, UP0, !UPT ;  /* 0xffffffff04047890 */ /* 0x000fe400087fe4ff */
[----:B------:R-:W-:-:S04]  /*0ba0*/  UISETP.NE.U32.AND UP0, UPT, UR12, URZ, UPT ;  /* 0x000000ff0c00728c */ /* 0x000fc8000bf05070 */
[----:B------:R-:W-:Y:S01]  /*0bb0*/  UISETP.NE.AND.EX UP0, UPT, UR4, URZ, UPT, UP0 ;  /* 0x000000ff0400728c */ /* 0x000fe2000bf05300 */
[----:B------:R-:W-:Y:S01]  /*0bc0*/  IADD3 R0, P0, PT, R0, 0x4, RZ ;  /* 0x0000000400007810 */ /* 0x000fe20007f1e0ff */
[----:B------:R-:W-:-:S04]  /*0bd0*/  UIADD3 UR7, UP1, UPT, UR7, 0x4, URZ ;  /* 0x0000000407077890 */ /* 0x000fc8000ff3e0ff */
[----:B------:R-:W-:Y:S01]  /*0be0*/  IMAD.X R9, RZ, RZ, R9, P0 ;  /* 0x000000ffff097224 */ /* 0x000fe200000e0609 */
[----:B------:R-:W-:Y:S01]  /*0bf0*/  UIADD3.X UR5, UPT, UPT, URZ, UR5, URZ, UP1, !UPT ;  /* 0x00000005ff057290 */ /* 0x000fe20008ffe4ff */
[----:B--2---:R-:W-:Y:S01]  /*0c00*/  FFMA R14, R5, R6, R14 ;  /* 0x00000006050e7223 */ /* 0x004fe2000000000e */
[----:B------:R-:W-:Y:S10]  /*0c10*/  BRA.U UP0, `(.L_x_6) ;  /* 0xfffffffd00c07547 */ /* 0x000ff4000b83ffff */
.L_x_1:
[----:B------:R-:W0:Y:S01]  /*0c20*/  LDCU.128 UR4, c[0x0][0x380] ;  /* 0x00007000ff0477ac */ /* 0x000e220008000c00 */
[----:B------:R-:W-:Y:S02]  /*0c30*/  IMAD.MOV.U32 R3, RZ, RZ, RZ ;  /* 0x000000ffff037224 */ /* 0x000fe400078e00ff */
[----:B------:R-:W-:-:S04]  /*0c40*/  IMAD.WIDE.U32 R4, R2, UR14, R2 ;  /* 0x0000000e02047c25 */ /* 0x000fc8000f8e0002 */
[----:B------:R-:W-:Y:S01]  /*0c50*/  IMAD R3, R2, UR15, R5 ;  /* 0x0000000f02037c24 */ /* 0x000fe2000f8e0205 */
[----:B0-----:R-:W-:-:S04]  /*0c60*/  LEA R6, P0, R4, UR4, 0x2 ;  /* 0x0000000404067c11 */ /* 0x001fc8000f8010ff */
[----:B------:R-:W-:Y:S01]  /*0c70*/  LEA.HI.X R7, R4, UR5, R3, 0x2, P0 ;  /* 0x0000000504077c11 */ /* 0x000fe200080f1403 */
[----:B------:R-:W-:Y:S01]  /*0c80*/  IMAD.SHL.U32 R4, R2, 0x4, RZ ;  /* 0x0000000402047824 */ /* 0x000fe200078e00ff */
[----:B------:R-:W-:Y:S01]  /*0c90*/  SHF.R.U32.HI R2, RZ, 0x1e, R2 ;  /* 0x0000001eff027819 */ /* 0x000fe20000011602 */
[----:B------:R-:W0:Y:S02]  /*0ca0*/  LDCU.64 UR4, c[0x0][0x390] ;  /* 0x00007200ff0477ac */ /* 0x000e240008000a00 */
[----:B------:R-:W2:Y:S01]  /*0cb0*/  LDG.E R3, desc[UR10][R6.64] ;  /* 0x0000000a06037981 */ /* 0x000ea2000c1e1900 */
[----:B------:R-:W-:-:S04]  /*0cc0*/  IADD3 R10, P0, PT, R4, UR6, RZ ;  /* 0x00000006040a7c10 */ /* 0x000fc8000ff1e0ff */
[----:B------:R-:W-:-:S06]  /*0cd0*/  IADD3.X R11, PT, PT, R2, UR7, RZ, P0, !PT ;  /* 0x00000007020b7c10 */ /* 0x000fcc00087fe4ff */
[----:B------:R-:W3:Y:S01]  /*0ce0*/  LDG.E R11, desc[UR10][R10.64] ;  /* 0x0000000a0a0b7981 */ /* 0x000ee2000c1e1900 */
[----:B0-----:R-:W-:-:S04]  /*0cf0*/  IADD3 R8, P0, PT, R4, UR4, RZ ;  /* 0x0000000404087c10 */ /* 0x001fc8000ff1e0ff */
[----:B------:R-:W-:-:S05]  /*0d00*/  IADD3.X R9, PT, PT, R2, UR5, RZ, P0, !PT ;  /* 0x0000000502097c10 */ /* 0x000fca00087fe4ff */
[----:B------:R0:W5:Y:S01]  /*0d10*/  LDG.E R5, desc[UR10][R8.64] ;  /* 0x0000000a08057981 */ /* 0x000162000c1e1900 */
[----:B------:R-:W-:Y:S01]  /*0d20*/  BSSY.RECONVERGENT B0, `(.L_x_7) ;  /* 0x000000d000007945 */ /* 0x000fe20003800200 */
[----:B--2---:R-:W1:Y:S01]  /*0d30*/  MUFU.RCP R12, R3 ;  /* 0x00000003000c7308 */ /* 0x004e620000001000 */
[----:B---3--:R-:W-:-:S07]  /*0d40*/  FADD R0, R11, -R14 ;  /* 0x8000000e0b007221 */ /* 0x008fce0000000000 */
[----:B------:R-:W2:Y:S01]  /*0d50*/  FCHK P0, R0, R3 ;  /* 0x0000000300007302 */ /* 0x000ea20000000000 */
[----:B-1----:R-:W-:-:S04]  /*0d60*/  FFMA R7, -R3, R12, 1 ;  /* 0x3f80000003077423 */ /* 0x002fc8000000010c */
[----:B------:R-:W-:-:S04]  /*0d70*/  FFMA R7, R12, R7, R12 ;  /* 0x000000070c077223 */ /* 0x000fc8000000000c */
[----:B------:R-:W-:-:S04]  /*0d80*/  FFMA R6, R0, R7, RZ ;  /* 0x0000000700067223 */ /* 0x000fc800000000ff */
[----:B------:R-:W-:-:S04]  /*0d90*/  FFMA R12, -R3, R6, R0 ;  /* 0x00000006030c7223 */ /* 0x000fc80000000100 */
[----:B------:R-:W-:Y:S01]  /*0da0*/  FFMA R12, R7, R12, R6 ;  /* 0x0000000c070c7223 */ /* 0x000fe20000000006 */
[----:B0-2---:R-:W-:Y:S06]  /*0db0*/  @!P0 BRA `(.L_x_8) ;  /* 0x00000000000c8947 */ /* 0x005fec0003800000 */
[----:B------:R-:W-:-:S07]  /*0dc0*/  MOV R6, 0xde0 ;  /* 0x00000de000067802 */ /* 0x000fce0000000f00 */
[----:B-----5:R-:W-:Y:S05]  /*0dd0*/  CALL.REL.NOINC `($__internal_0_$__cuda_sm3x_div_rn_noftz_f32_slowpath) ;  /* 0x0000000000207944 */ /* 0x020fea0003c00000 */
[----:B------:R-:W-:-:S07]  /*0de0*/  MOV R12, R0 ;  /* 0x00000000000c7202 */ /* 0x000fce0000000f00 */
.L_x_8:
[----:B------:R-:W-:Y:S05]  /*0df0*/  BSYNC.RECONVERGENT B0 ;  /* 0x0000000000007941 */ /* 0x000fea0003800200 */
.L_x_7:
[----:B------:R-:W0:Y:S01]  /*0e00*/  LDCU.64 UR4, c[0x0][0x398] ;  /* 0x00007300ff0477ac */ /* 0x000e220008000a00 */
[----:B-----5:R-:W-:Y:S01]  /*0e10*/  FADD R5, R5, R12 ;  /* 0x0000000c05057221 */ /* 0x020fe20000000000 */
[----:B0-----:R-:W-:-:S04]  /*0e20*/  IADD3 R6, P0, PT, R4, UR4, RZ ;  /* 0x0000000404067c10 */ /* 0x001fc8000ff1e0ff */
[----:B------:R-:W-:-:S05]  /*0e30*/  IADD3.X R7, PT, PT, R2, UR5, RZ, P0, !PT ;  /* 0x0000000502077c10 */ /* 0x000fca00087fe4ff */
[----:B------:R-:W-:Y:S01]  /*0e40*/  STG.E desc[UR10][R6.64], R5 ;  /* 0x0000000506007986 */ /* 0x000fe2000c10190a */
[----:B------:R-:W-:Y:S05]  /*0e50*/  EXIT ;  /* 0x000000000000794d */ /* 0x000fea0003800000 */
        .weak           $__internal_0_$__cuda_sm3x_div_rn_noftz_f32_slowpath
        .type           $__internal_0_$__cuda_sm3x_div_rn_noftz_f32_slowpath,@function
        .size           $__internal_0_$__cuda_sm3x_div_rn_noftz_f32_slowpath,(.L_x_21 - $__internal_0_$__cuda_sm3x_div_rn_noftz_f32_slowpath)
$__internal_0_$__cuda_sm3x_div_rn_noftz_f32_slowpath:
[----:B------:R-:W-:Y:S01]  /*0e60*/  SHF.R.U32.HI R8, RZ, 0x17, R3 ;  /* 0x00000017ff087819 */ /* 0x000fe20000011603 */
[----:B------:R-:W-:Y:S01]  /*0e70*/  BSSY.RECONVERGENT B1, `(.L_x_9) ;  /* 0x0000064000017945 */ /* 0x000fe20003800200 */
[--C-:B------:R-:W-:Y:S01]  /*0e80*/  SHF.R.U32.HI R7, RZ, 0x17, R0.reuse ;  /* 0x00000017ff077819 */ /* 0x100fe20000011600 */
[----:B------:R-:W-:Y:S01]  /*0e90*/  IMAD.MOV.U32 R9, RZ, RZ, R0 ;  /* 0x000000ffff097224 */ /* 0x000fe200078e0000 */
[----:B------:R-:W-:Y:S02]  /*0ea0*/  LOP3.LUT R8, R8, 0xff, RZ, 0xc0, !PT ;  /* 0x000000ff08087812 */ /* 0x000fe400078ec0ff */
[----:B------:R-:W-:Y:S02]  /*0eb0*/  LOP3.LUT R12, R7, 0xff, RZ, 0xc0, !PT ;  /* 0x000000ff070c7812 */ /* 0x000fe400078ec0ff */
[----:B------:R-:W-:Y:S01]  /*0ec0*/  MOV R10, R3 ;  /* 0x00000003000a7202 */ /* 0x000fe20000000f00 */
[----:B------:R-:W-:Y:S02]  /*0ed0*/  VIADD R11, R8, 0xffffffff ;  /* 0xffffffff080b7836 */ /* 0x000fe40000000000 */
[----:B------:R-:W-:-:S03]  /*0ee0*/  VIADD R13, R12, 0xffffffff ;  /* 0xffffffff0c0d7836 */ /* 0x000fc60000000000 */
[----:B------:R-:W-:-:S04]  /*0ef0*/  ISETP.GT.U32.AND P0, PT, R11, 0xfd, PT ;  /* 0x000000fd0b00780c */ /* 0x000fc80003f04070 */
[----:B------:R-:W-:-:S13]  /*0f00*/  ISETP.GT.U32.OR P0, PT, R13, 0xfd, P0 ;  /* 0x000000fd0d00780c */ /* 0x000fda0000704470 */
[----:B------:R-:W-:Y:S01]  /*0f10*/  @!P0 IMAD.MOV.U32 R7, RZ, RZ, RZ ;  /* 0x000000ffff078224 */ /* 0x000fe200078e00ff */
[----:B------:R-:W-:Y:S06]  /*0f20*/  @!P0 BRA `(.L_x_10) ;  /* 0x00000000005c8947 */ /* 0x000fec0003800000 */
[----:B------:R-:W-:Y:S02]  /*0f30*/  FSETP.GTU.FTZ.AND P0, PT, |R0|, +INF , PT ;  /* 0x7f8000000000780b */ /* 0x000fe40003f1c200 */
[----:B------:R-:W-:-:S04]  /*0f40*/  FSETP.GTU.FTZ.AND P1, PT, |R3|, +INF , PT ;  /* 0x7f8000000300780b */ /* 0x000fc80003f3c200 */
[----:B------:R-:W-:-:S13]  /*0f50*/  PLOP3.LUT P0, PT, P0, P1, PT, 0xf8, 0x8f ;  /* 0x00000000008f781c */ /* 0x000fda0000703f70 */
[----:B------:R-:W-:Y:S05]  /*0f60*/  @P0 BRA `(.L_x_11) ;  /* 0x00000004004c0947 */ /* 0x000fea0003800000 */
[----:B------:R-:W-:-:S13]  /*0f70*/  LOP3.LUT P0, RZ, R10, 0x7fffffff, R9, 0xc8, !PT ;  /* 0x7fffffff0aff7812 */ /* 0x000fda000780c809 */
[----:B------:R-:W-:Y:S05]  /*0f80*/  @!P0 BRA `(.L_x_12) ;  /* 0x00000004003c8947 */ /* 0x000fea0003800000 */
[C---:B------:R-:W-:Y:S02]  /*0f90*/  FSETP.NEU.FTZ.AND P2, PT, |R0|.reuse, +INF , PT ;  /* 0x7f8000000000780b */ /* 0x040fe40003f5d200 */
[----:B------:R-:W-:Y:S02]  /*0fa0*/  FSETP.NEU.FTZ.AND P1, PT, |R3|, +INF , PT ;  /* 0x7f8000000300780b */ /* 0x000fe40003f3d200 */
[----:B------:R-:W-:-:S11]  /*0fb0*/  FSETP.NEU.FTZ.AND P0, PT, |R0|, +INF , PT ;  /* 0x7f8000000000780b */ /* 0x000fd60003f1d200 */
[----:B------:R-:W-:Y:S05]  /*0fc0*/  @!P1 BRA !P2, `(.L_x_12) ;  /* 0x00000004002c9947 */ /* 0x000fea0005000000 */
[----:B------:R-:W-:-:S04]  /*0fd0*/  LOP3.LUT P2, RZ, R9, 0x7fffffff, RZ, 0xc0, !PT ;  /* 0x7fffffff09ff7812 */ /* 0x000fc8000784c0ff */
[----:B------:R-:W-:-:S13]  /*0fe0*/  PLOP3.LUT P1, PT, P1, P2, PT, 0x2f, 0xf2 ;  /* 0x0000000000f2781c */ /* 0x000fda0000f24577 */
[----:B------:R-:W-:Y:S05]  /*0ff0*/  @P1 BRA `(.L_x_13) ;  /* 0x0000000400181947 */ /* 0x000fea0003800000 */
[----:B------:R-:W-:-:S04]  /*1000*/  LOP3.LUT P1, RZ, R10, 0x7fffffff, RZ, 0xc0, !PT ;  /* 0x7fffffff0aff7812 */ /* 0x000fc8000782c0ff */
[----:B------:R-:W-:-:S13]  /*1010*/  PLOP3.LUT P0, PT, P0, P1, PT, 0x2f, 0xf2 ;  /* 0x0000000000f2781c */ /* 0x000fda0000702577 */
[----:B------:R-:W-:Y:S05]  /*1020*/  @P0 BRA `(.L_x_14) ;  /* 0x0000000400000947 */ /* 0x000fea0003800000 */
[----:B------:R-:W-:Y:S02]  /*1030*/  ISETP.GE.AND P0, PT, R13, RZ, PT ;  /* 0x000000ff0d00720c */ /* 0x000fe40003f06270 */
[----:B------:R-:W-:-:S11]  /*1040*/  ISETP.GE.AND P1, PT, R11, RZ, PT ;  /* 0x000000ff0b00720c */ /* 0x000fd60003f26270 */
[----:B------:R-:W-:Y:S02]  /*1050*/  @P0 IMAD.MOV.U32 R7, RZ, RZ, RZ ;  /* 0x000000ffff070224 */ /* 0x000fe400078e00ff */
[----:B------:R-:W-:Y:S01]  /*1060*/  @!P0 FFMA R9, R0, 1.84467440737095516160e+19, RZ ;  /* 0x5f80000000098823 */ /* 0x000fe200000000ff */
[----:B------:R-:W-:Y:S02]  /*1070*/  @!P0 IMAD.MOV.U32 R7, RZ, RZ, -0x40 ;  /* 0xffffffc0ff078424 */ /* 0x000fe400078e00ff */
[----:B------:R-:W-:-:S03]  /*1080*/  @!P1 FFMA R10, R3, 1.84467440737095516160e+19, RZ ;  /* 0x5f800000030a9823 */ /* 0x000fc600000000ff */
[----:B------:R-:W-:-:S07]  /*1090*/  @!P1 IADD3 R7, PT, PT, R7, 0x40, RZ ;  /* 0x0000004007079810 */ /* 0x000fce0007ffe0ff */
.L_x_10:
[----:B------:R-:W-:Y:S01]  /*10a0*/  LEA R3, R8, 0xc0800000, 0x17 ;  /* 0xc080000008037811 */ /* 0x000fe200078eb8ff */
[----:B------:R-:W-:Y:S04]  /*10b0*/  BSSY.RECONVERGENT B2, `(.L_x_15) ;  /* 0x0000036000027945 */ /* 0x000fe80003800200 */
[----:B------:R-:W-:Y:S02]  /*10c0*/  IMAD.IADD R10, R10, 0x1, -R3 ;  /* 0x000000010a0a7824 */ /* 0x000fe400078e0a03 */
[----:B------:R-:W-:Y:S02]  /*10d0*/  VIADD R3, R12, 0xffffff81 ;  /* 0xffffff810c037836 */ /* 0x000fe40000000000 */
[----:B------:R-:W0:Y:S01]  /*10e0*/  MUFU.RCP R11, R10 ;  /* 0x0000000a000b7308 */ /* 0x000e220000001000 */
[----:B------:R-:W-:Y:S01]  /*10f0*/  FADD.FTZ R13, -R10, -RZ ;  /* 0x800000ff0a0d7221 */ /* 0x000fe20000010100 */
[C---:B------:R-:W-:Y:S01]  /*1100*/  IMAD R0, R3.reuse, -0x800000, R9 ;  /* 0xff80000003007824 */ /* 0x040fe200078e0209 */
[----:B------:R-:W-:-:S04]  /*1110*/  IADD3 R8, PT, PT, R3, 0x7f, -R8 ;  /* 0x0000007f03087810 */ /* 0x000fc80007ffe808 */
[----:B------:R-:W-:Y:S01]  /*1120*/  IADD3 R8, PT, PT, R8, R7, RZ ;  /* 0x0000000708087210 */ /* 0x000fe20007ffe0ff */
[----:B0-----:R-:W-:-:S04]  /*1130*/  FFMA R12, R11, R13, 1 ;  /* 0x3f8000000b0c7423 */ /* 0x001fc8000000000d */
[----:B------:R-:W-:-:S04]  /*1140*/  FFMA R14, R11, R12, R11 ;  /* 0x0000000c0b0e7223 */ /* 0x000fc8000000000b */
[----:B------:R-:W-:-:S04]  /*1150*/  FFMA R9, R0, R14, RZ ;  /* 0x0000000e00097223 */ /* 0x000fc800000000ff */
[----:B------:R-:W-:-:S04]  /*1160*/  FFMA R12, R13, R9, R0 ;  /* 0x000000090d0c7223 */ /* 0x000fc80000000000 */
[----:B------:R-:W-:-:S04]  /*1170*/  FFMA R9, R14, R12, R9 ;  /* 0x0000000c0e097223 */ /* 0x000fc80000000009 */
[----:B------:R-:W-:-:S04]  /*1180*/  FFMA R12, R13, R9, R0 ;  /* 0x000000090d0c7223 */ /* 0x000fc80000000000 */
[----:B------:R-:W-:-:S05]  /*1190*/  FFMA R0, R14, R12, R9 ;  /* 0x0000000c0e007223 */ /* 0x000fca0000000009 */
[----:B------:R-:W-:-:S04]  /*11a0*/  SHF.R.U32.HI R3, RZ, 0x17, R0 ;  /* 0x00000017ff037819 */ /* 0x000fc80000011600 */
[----:B------:R-:W-:-:S05]  /*11b0*/  LOP3.LUT R3, R3, 0xff, RZ, 0xc0, !PT ;  /* 0x000000ff03037812 */ /* 0x000fca00078ec0ff */
[----:B------:R-:W-:-:S04]  /*11c0*/  IMAD.IADD R11, R3, 0x1, R8 ;  /* 0x00000001030b7824 */ /* 0x000fc800078e0208 */
[----:B------:R-:W-:-:S05]  /*11d0*/  VIADD R3, R11, 0xffffffff ;  /* 0xffffffff0b037836 */ /* 0x000fca0000000000 */
[----:B------:R-:W-:-:S13]  /*11e0*/  ISETP.GE.U32.AND P0, PT, R3, 0xfe, PT ;  /* 0x000000fe0300780c */ /* 0x000fda0003f06070 */
[----:B------:R-:W-:Y:S05]  /*11f0*/  @!P0 BRA `(.L_x_16) ;  /* 0x0000000000808947 */ /* 0x000fea0003800000 */
[----:B------:R-:W-:-:S13]  /*1200*/  ISETP.GT.AND P0, PT, R11, 0xfe, PT ;  /* 0x000000fe0b00780c */ /* 0x000fda0003f04270 */
[----:B------:R-:W-:Y:S05]  /*1210*/  @P0 BRA `(.L_x_17) ;  /* 0x00000000006c0947 */ /* 0x000fea0003800000 */
[----:B------:R-:W-:-:S13]  /*1220*/  ISETP.GE.AND P0, PT, R11, 0x1, PT ;  /* 0x000000010b00780c */ /* 0x000fda0003f06270 */
[----:B------:R-:W-:Y:S05]  /*1230*/  @P0 BRA `(.L_x_18) ;  /* 0x0000000000740947 */ /* 0x000fea0003800000 */
[----:B------:R-:W-:Y:S02]  /*1240*/  ISETP.GE.AND P0, PT, R11, -0x18, PT ;  /* 0xffffffe80b00780c */ /* 0x000fe40003f06270 */
[----:B------:R-:W-:-:S11]  /*1250*/  LOP3.LUT R0, R0, 0x80000000, RZ, 0xc0, !PT ;  /* 0x8000000000007812 */ /* 0x000fd600078ec0ff */
[----:B------:R-:W-:Y:S05]  /*1260*/  @!P0 BRA `(.L_x_18) ;  /* 0x0000000000688947 */ /* 0x000fea0003800000 */
[CCC-:B------:R-:W-:Y:S01]  /*1270*/  FFMA.RZ R3, R14.reuse, R12.reuse, R9.reuse ;  /* 0x0000000c0e037223 */ /* 0x1c0fe2000000c009 */
[C---:B------:R-:W-:Y:S01]  /*1280*/  IADD3 R10, PT, PT, R11.reuse, 0x20, RZ ;  /* 0x000000200b0a7810 */ /* 0x040fe20007ffe0ff */
[CCC-:B------:R-:W-:Y:S01]  /*1290*/  FFMA.RM R8, R14.reuse, R12.reuse, R9.reuse ;  /* 0x0000000c0e087223 */ /* 0x1c0fe20000004009 */
[----:B------:R-:W-:Y:S02]  /*12a0*/  ISETP.NE.AND P2, PT, R11, RZ, PT ;  /* 0x000000ff0b00720c */ /* 0x000fe40003f45270 */
[----:B------:R-:W-:Y:S01]  /*12b0*/  LOP3.LUT R7, R3, 0x7fffff, RZ, 0xc0, !PT ;  /* 0x007fffff03077812 */ /* 0x000fe200078ec0ff */
[----:B------:R-:W-:Y:S01]  /*12c0*/  FFMA.RP R3, R14, R12, R9 ;  /* 0x0000000c0e037223 */ /* 0x000fe20000008009 */
[----:B------:R-:W-:Y:S01]  /*12d0*/  IMAD.MOV R9, RZ, RZ, -R11 ;  /* 0x000000ffff097224 */ /* 0x000fe200078e0a0b */
[----:B------:R-:W-:Y:S02]  /*12e0*/  ISETP.NE.AND P1, PT, R11, RZ, PT ;  /* 0x000000ff0b00720c */ /* 0x000fe40003f25270 */
[----:B------:R-:W-:-:S02]  /*12f0*/  LOP3.LUT R7, R7, 0x800000, RZ, 0xfc, !PT ;  /* 0x0080000007077812 */ /* 0x000fc400078efcff */
[----:B------:R-:W-:Y:S02]  /*1300*/  FSETP.NEU.FTZ.AND P0, PT, R3, R8, PT ;  /* 0x000000080300720b */ /* 0x000fe40003f1d000 */
[----:B------:R-:W-:Y:S02]  /*1310*/  SHF.L.U32 R10, R7, R10, RZ ;  /* 0x0000000a070a7219 */ /* 0x000fe400000006ff */
[----:B------:R-:W-:Y:S02]  /*1320*/  SEL R8, R9, RZ, P2 ;  /* 0x000000ff09087207 */ /* 0x000fe40001000000 */
[----:B------:R-:W-:Y:S02]  /*1330*/  ISETP.NE.AND P1, PT, R10, RZ, P1 ;  /* 0x000000ff0a00720c */ /* 0x000fe40000f25270 */
[----:B------:R-:W-:Y:S02]  /*1340*/  SHF.R.U32.HI R8, RZ, R8, R7 ;  /* 0x00000008ff087219 */ /* 0x000fe40000011607 */
[----:B------:R-:W-:-:S02]  /*1350*/  PLOP3.LUT P0, PT, P0, P1, PT, 0xf8, 0x8f ;  /* 0x00000000008f781c */ /* 0x000fc40000703f70 */
[----:B------:R-:W-:Y:S02]  /*1360*/  SHF.R.U32.HI R10, RZ, 0x1, R8 ;  /* 0x00000001ff0a7819 */ /* 0x000fe40000011608 */
[----:B------:R-:W-:-:S04]  /*1370*/  SEL R3, RZ, 0x1, !P0 ;  /* 0x00000001ff037807 */ /* 0x000fc80004000000 */
[----:B------:R-:W-:-:S04]  /*1380*/  LOP3.LUT R3, R3, 0x1, R10, 0xf8, !PT ;  /* 0x0000000103037812 */ /* 0x000fc800078ef80a */
[----:B------:R-:W-:-:S05]  /*1390*/  LOP3.LUT R3, R3, R8, RZ, 0xc0, !PT ;  /* 0x0000000803037212 */ /* 0x000fca00078ec0ff */
[----:B------:R-:W-:-:S05]  /*13a0*/  IMAD.IADD R3, R10, 0x1, R3 ;  /* 0x000000010a037824 */ /* 0x000fca00078e0203 */
[----:B------:R-:W-:Y:S01]  /*13b0*/  LOP3.LUT R0, R3, R0, RZ, 0xfc, !PT ;  /* 0x0000000003007212 */ /* 0x000fe200078efcff */
[----:B------:R-:W-:Y:S06]  /*13c0*/  BRA `(.L_x_18) ;  /* 0x0000000000107947 */ /* 0x000fec0003800000 */
.L_x_17:
[----:B------:R-:W-:-:S04]  /*13d0*/  LOP3.LUT R0, R0, 0x80000000, RZ, 0xc0, !PT ;  /* 0x8000000000007812 */ /* 0x000fc800078ec0ff */
[----:B------:R-:W-:Y:S01]  /*13e0*/  LOP3.LUT R0, R0, 0x7f800000, RZ, 0xfc, !PT ;  /* 0x7f80000000007812 */ /* 0x000fe200078efcff */
[----:B------:R-:W-:Y:S06]  /*13f0*/  BRA `(.L_x_18) ;  /* 0x0000000000047947 */ /* 0x000fec0003800000 */
.L_x_16:
[----:B------:R-:W-:-:S07]  /*1400*/  LEA R0, R8, R0, 0x17 ;  /* 0x0000000008007211 */ /* 0x000fce00078eb8ff */
.L_x_18:
[----:B------:R-:W-:Y:S05]  /*1410*/  BSYNC.RECONVERGENT B2 ;  /* 0x0000000000027941 */ /* 0x000fea0003800200 */
.L_x_15:
[----:B------:R-:W-:Y:S05]  /*1420*/  BRA `(.L_x_19) ;  /* 0x0000000000207947 */ /* 0x000fea0003800000 */
.L_x_14:
[----:B------:R-:W-:-:S04]  /*1430*/  LOP3.LUT R0, R10, 0x80000000, R9, 0x48, !PT ;  /* 0x800000000a007812 */ /* 0x000fc800078e4809 */
[----:B------:R-:W-:Y:S01]  /*1440*/  LOP3.LUT R0, R0, 0x7f800000, RZ, 0xfc, !PT ;  /* 0x7f80000000007812 */ /* 0x000fe200078efcff */
[----:B------:R-:W-:Y:S06]  /*1450*/  BRA `(.L_x_19) ;  /* 0x0000000000147947 */ /* 0x000fec0003800000 */
.L_x_13:
[----:B------:R-:W-:Y:S01]  /*1460*/  LOP3.LUT R0, R10, 0x80000000, R9, 0x48, !PT ;  /* 0x800000000a007812 */ /* 0x000fe200078e4809 */
[----:B------:R-:W-:Y:S06]  /*1470*/  BRA `(.L_x_19) ;  /* 0x00000000000c7947 */ /* 0x000fec0003800000 */
.L_x_12:
[----:B------:R-:W0:Y:S01]  /*1480*/  MUFU.RSQ R0, -QNAN ;  /* 0xffc0000000007908 */ /* 0x000e220000001400 */
[----:B------:R-:W-:Y:S05]  /*1490*/  BRA `(.L_x_19) ;  /* 0x0000000000047947 */ /* 0x000fea0003800000 */
.L_x_11:
[----:B------:R-:W-:-:S07]  /*14a0*/  FADD.FTZ R0, R0, R3 ;  /* 0x0000000300007221 */ /* 0x000fce0000010000 */
.L_x_19:
[----:B------:R-:W-:Y:S05]  /*14b0*/  BSYNC.RECONVERGENT B1 ;  /* 0x0000000000017941 */ /* 0x000fea0003800200 */
.L_x_9:
[----:B------:R-:W-:-:S04]  /*14c0*/  IMAD.MOV.U32 R7, RZ, RZ, 0x0 ;  /* 0x00000000ff077424 */ /* 0x000fc800078e00ff */
[----:B0-----:R-:W-:Y:S05]  /*14d0*/  RET.REL.NODEC R6 `(_Z5SolvePfS_S_S_y) ;  /* 0xffffffe806c87950 */ /* 0x001fea0003c3ffff */
.L_x_20:
        /* <DEDUP_REMOVED lines=10> */
.L_x_21:


//--------------------- .nv.shared.reserved.0     --------------------------
	.section	.nv.shared.reserved.0,"aw",@nobits
	.weak		__nv_reservedSMEM_offset_0_alias
	.size		__nv_reservedSMEM_offset_0_alias, 0, 64
	.other		__nv_reservedSMEM_offset_0_alias,@"STO_CUDA_RESERVED_SHARED STV_DEFAULT"
__nv_reservedSMEM_offset_0_alias:
	.zero		0
	.zero		64


//--------------------- .nv.constant0._Z3EpsPfS_S_y --------------------------
	.section	.nv.constant0._Z3EpsPfS_S_y,"a",@progbits
	.sectionflags	@""
	.align	4
.nv.constant0._Z3EpsPfS_S_y:
	.zero		928


//--------------------- .nv.constant0._Z5SolvePfS_S_S_y --------------------------
	.section	.nv.constant0._Z5SolvePfS_S_S_y,"a",@progbits
	.sectionflags	@""
	.align	4
.nv.constant0._Z5SolvePfS_S_S_y:
	.zero		936


//--------------------- SYMBOLS --------------------------

	.type		.nv.reservedSmem.offset0,@object
	.size		.nv.reservedSmem.offset0,0x4
